	.headerflags	@"EF_CUDA_TEXMODE_UNIFIED EF_CUDA_64BIT_ADDRESS EF_CUDA_ACCELERATORS EF_CUDA_SM90 EF_CUDA_VIRTUAL_SM(EF_CUDA_SM90)"
	.elftype	@"ET_EXEC"


//--------------------- .nv.info                  --------------------------
	.section	.nv.info,"",@"SHT_CUDA_INFO"
	.align	4


	//----- nvinfo : EIATTR_REGCOUNT
	.align		4
        /*0000*/ 	.byte	0x04, 0x2f
        /*0002*/ 	.short	(.L_1 - .L_0)
	.align		4
.L_0:
        /*0004*/ 	.word	index@(triton_poi_fused_leaky_relu_3)
        /*0008*/ 	.word	0x00000025


	//----- nvinfo : EIATTR_MIN_STACK_SIZE
	.align		4
.L_1:
        /*000c*/ 	.byte	0x04, 0x12
        /*000e*/ 	.short	(.L_3 - .L_2)
	.align		4
.L_2:
        /*0010*/ 	.word	index@(triton_poi_fused_leaky_relu_3)
        /*0014*/ 	.word	0x00000000


	//----- nvinfo : EIATTR_FRAME_SIZE
	.align		4
.L_3:
        /*0018*/ 	.byte	0x04, 0x11
        /*001a*/ 	.short	(.L_5 - .L_4)
	.align		4
.L_4:
        /*001c*/ 	.word	index@(triton_poi_fused_leaky_relu_3)
        /*0020*/ 	.word	0x00000000


	//----- nvinfo : EIATTR_MIN_STACK_SIZE
	.align		4
.L_5:
        /*0024*/ 	.byte	0x04, 0x12
        /*0026*/ 	.short	(.L_7 - .L_6)
	.align		4
.L_6:
        /*0028*/ 	.word	index@(triton_poi_fused_leaky_relu_3)
        /*002c*/ 	.word	0x00000000
.L_7:


//--------------------- .nv.info.triton_poi_fused_leaky_relu_3 --------------------------
	.section	.nv.info.triton_poi_fused_leaky_relu_3,"",@"SHT_CUDA_INFO"
	.sectionflags	@""
	.align	4


	//----- nvinfo : EIATTR_CUDA_API_VERSION
	.align		4
        /*0000*/ 	.byte	0x04, 0x37
        /*0002*/ 	.short	(.L_9 - .L_8)
.L_8:
        /*0004*/ 	.word	0x0000007c


	//----- nvinfo : EIATTR_KPARAM_INFO
	.align		4
.L_9:
        /*0008*/ 	.byte	0x04, 0x17
        /*000a*/ 	.short	(.L_11 - .L_10)
.L_10:
        /*000c*/ 	.word	0x00000000
        /*0010*/ 	.short	0x0004
        /*0012*/ 	.short	0x001c
        /*0014*/ 	.byte	0x00, 0xf0, 0x11, 0x00


	//----- nvinfo : EIATTR_KPARAM_INFO
	.align		4
.L_11:
        /*0018*/ 	.byte	0x04, 0x17
        /*001a*/ 	.short	(.L_13 - .L_12)
.L_12:
        /*001c*/ 	.word	0x00000000
        /*0020*/ 	.short	0x0003
        /*0022*/ 	.short	0x0018
        /*0024*/ 	.byte	0x00, 0xf0, 0x11, 0x00


	//----- nvinfo : EIATTR_KPARAM_INFO
	.align		4
.L_13:
        /*0028*/ 	.byte	0x04, 0x17
        /*002a*/ 	.short	(.L_15 - .L_14)
.L_14:
        /*002c*/ 	.word	0x00000000
        /*0030*/ 	.short	0x0002
        /*0032*/ 	.short	0x0010
        /*0034*/ 	.byte	0x00, 0xf4, 0x21, 0x00


	//----- nvinfo : EIATTR_KPARAM_INFO
	.align		4
.L_15:
        /*0038*/ 	.byte	0x04, 0x17
        /*003a*/ 	.short	(.L_17 - .L_16)
.L_16:
        /*003c*/ 	.word	0x00000000
        /*0040*/ 	.short	0x0001
        /*0042*/ 	.short	0x0008
        /*0044*/ 	.byte	0x00, 0xf4, 0x21, 0x00


	//----- nvinfo : EIATTR_KPARAM_INFO
	.align		4
.L_17:
        /*0048*/ 	.byte	0x04, 0x17
        /*004a*/ 	.short	(.L_19 - .L_18)
.L_18:
        /*004c*/ 	.word	0x00000000
        /*0050*/ 	.short	0x0000
        /*0052*/ 	.short	0x0000
        /*0054*/ 	.byte	0x00, 0xf4, 0x21, 0x00


	//----- nvinfo : EIATTR_SPARSE_MMA_MASK
	.align		4
.L_19:
        /*0058*/ 	.byte	0x03, 0x50
        /*005a*/ 	.short	0x0000


	//----- nvinfo : EIATTR_MAXREG_COUNT
	.align		4
        /*005c*/ 	.byte	0x03, 0x1b
        /*005e*/ 	.short	0x00ff


	//----- nvinfo : EIATTR_EXIT_INSTR_OFFSETS
	.align		4
        /*0060*/ 	.byte	0x04, 0x1c
        /*0062*/ 	.short	(.L_21 - .L_20)


	//   ....[0]....
.L_20:
        /*0064*/ 	.word	0x000009f0


	//   ....[1]....
        /*0068*/ 	.word	0x00000a10


	//----- nvinfo : EIATTR_REQNTID
	.align		4
.L_21:
        /*006c*/ 	.byte	0x04, 0x10
        /*006e*/ 	.short	(.L_23 - .L_22)
.L_22:
        /*0070*/ 	.word	0x00000080
        /*0074*/ 	.word	0x00000001
        /*0078*/ 	.word	0x00000001


	//----- nvinfo : EIATTR_CBANK_PARAM_SIZE
	.align		4
.L_23:
        /*007c*/ 	.byte	0x03, 0x19
        /*007e*/ 	.short	0x0020


	//----- nvinfo : EIATTR_PARAM_CBANK
	.align		4
        /*0080*/ 	.byte	0x04, 0x0a
        /*0082*/ 	.short	(.L_25 - .L_24)
	.align		4
.L_24:
        /*0084*/ 	.word	index@(.nv.constant0.triton_poi_fused_leaky_relu_3)
        /*0088*/ 	.short	0x0210
        /*008a*/ 	.short	0x0020


	//----- nvinfo : EIATTR_SW_WAR
	.align		4
.L_25:
        /*008c*/ 	.byte	0x04, 0x36
        /*008e*/ 	.short	(.L_27 - .L_26)
.L_26:
        /*0090*/ 	.word	0x00000008
.L_27:


//--------------------- .nv.callgraph             --------------------------
	.section	.nv.callgraph,"",@"SHT_CUDA_CALLGRAPH"
	.align	4
	.sectionentsize	8
	.align		4
        /*0000*/ 	.word	0x00000000
	.align		4
        /*0004*/ 	.word	0xffffffff
	.align		4
        /*0008*/ 	.word	0x00000000
	.align		4
        /*000c*/ 	.word	0xfffffffe
	.align		4
        /*0010*/ 	.word	0x00000000
	.align		4
        /*0014*/ 	.word	0xfffffffd
	.align		4
        /*0018*/ 	.word	0x00000000
	.align		4
        /*001c*/ 	.word	0xfffffffc


//--------------------- .text.triton_poi_fused_leaky_relu_3 --------------------------
	.section	.text.triton_poi_fused_leaky_relu_3,"ax",@progbits
	.sectionflags	@"SHF_BARRIERS=1"
	.align	128
        .global         triton_poi_fused_leaky_relu_3
        .type           triton_poi_fused_leaky_relu_3,@function
        .size           triton_poi_fused_leaky_relu_3,(.L_x_1 - triton_poi_fused_leaky_relu_3)
        .other          triton_poi_fused_leaky_relu_3,@"STO_CUDA_ENTRY STV_DEFAULT"
triton_poi_fused_leaky_relu_3:
.text.triton_poi_fused_leaky_relu_3:
[----:B------:R-:W0:Y:S01]  /*0000*/  LDC R1, c[0x0][0x28] ;  /* 0x00000a00ff017b82 */ /* 0x000e220000000800 */
[----:B------:R-:W1:Y:S07]  /*0010*/  S2R R20, SR_TID.X ;  /* 0x0000000000147919 */ /* 0x000e6e0000002100 */
[----:B------:R-:W2:Y:S01]  /*0020*/  LDC.64 R12, c[0x0][0x210] ;  /* 0x00008400ff0c7b82 */ /* 0x000ea20000000a00 */
[----:B------:R-:W-:Y:S01]  /*0030*/  ULDC.64 UR6, c[0x0][0x208] ;  /* 0x0000820000067ab9 */ /* 0x000fe20000000a00 */
[----:B------:R-:W-:Y:S01]  /*0040*/  CS2R R8, SRZ ;  /* 0x0000000000087805 */ /* 0x000fe2000001ff00 */
[----:B------:R-:W3:Y:S01]  /*0050*/  S2R R0, SR_CTAID.Y ;  /* 0x0000000000007919 */ /* 0x000ee20000002600 */
[----:B------:R-:W-:Y:S01]  /*0060*/  CS2R R10, SRZ ;  /* 0x00000000000a7805 */ /* 0x000fe2000001ff00 */
[----:B------:R-:W4:Y:S03]  /*0070*/  S2R R16, SR_CTAID.X ;  /* 0x0000000000107919 */ /* 0x000f260000002500 */
[----:B------:R-:W5:Y:S08]  /*0080*/  LDC.64 R4, c[0x0][0x218] ;  /* 0x00008600ff047b82 */ /* 0x000f700000000a00 */
[----:B------:R-:W2:Y:S01]  /*0090*/  S2UR UR5, SR_CgaCtaId ;  /* 0x00000000000579c3 */ /* 0x000ea20000008800 */
[----:B------:R-:W-:Y:S01]  /*00a0*/  UMOV UR4, 0x400 ;  /* 0x0000040000047882 */ /* 0x000fe20000000000 */
[----:B------:R-:W-:Y:S01]  /*00b0*/  ULDC.64 UR8, c[0x0][0x220] ;  /* 0x0000880000087ab9 */ /* 0x000fe20000000a00 */
[----:B-1----:R-:W-:Y:S01]  /*00c0*/  SHF.R.U32.HI R14, RZ, 0x2, R20 ;  /* 0x00000002ff0e7819 */ /* 0x002fe20000011614 */
[----:B------:R-:W-:-:S02]  /*00d0*/  IMAD.SHL.U32 R19, R20, 0x4, RZ ;  /* 0x0000000414137824 */ /* 0x000fc400078e00ff */
[----:B---3--:R-:W-:Y:S01]  /*00e0*/  IMAD.SHL.U32 R15, R0, 0x40, RZ ;  /* 0x00000040000f7824 */ /* 0x008fe200078e00ff */
[----:B------:R-:W-:Y:S02]  /*00f0*/  SGXT.U32 R14, R14, 0x5 ;  /* 0x000000050e0e781a */ /* 0x000fe40000000000 */
[----:B------:R-:W-:Y:S01]  /*0100*/  SHF.R.S32.HI R21, RZ, 0x19, R0 ;  /* 0x00000019ff157819 */ /* 0x000fe20000011400 */
[----:B----4-:R-:W-:Y:S01]  /*0110*/  IMAD.SHL.U32 R16, R16, 0x10, RZ ;  /* 0x0000001010107824 */ /* 0x010fe200078e00ff */
[----:B------:R-:W-:Y:S01]  /*0120*/  LOP3.LUT R2, R15, R14, RZ, 0xfc, !PT ;  /* 0x0000000e0f027212 */ /* 0x000fe200078efcff */
[----:B------:R-:W-:Y:S01]  /*0130*/  IMAD.MOV.U32 R0, RZ, RZ, RZ ;  /* 0x000000ffff007224 */ /* 0x000fe200078e00ff */
[----:B------:R-:W-:Y:S02]  /*0140*/  SGXT R21, R21, 0x1 ;  /* 0x000000011515781a */ /* 0x000fe40000000200 */
[----:B------:R-:W-:Y:S02]  /*0150*/  LOP3.LUT R18, R16, 0xc, R19, 0xf8, !PT ;  /* 0x0000000c10127812 */ /* 0x000fe400078ef813 */
[----:B------:R-:W-:-:S02]  /*0160*/  LEA.HI R3, R21, R2, RZ, 0x2 ;  /* 0x0000000215037211 */ /* 0x000fc400078f10ff */
[C---:B------:R-:W-:Y:S01]  /*0170*/  ISETP.GE.AND P1, PT, R2.reuse, 0x100, PT ;  /* 0x000001000200780c */ /* 0x040fe20003f26270 */
[----:B------:R-:W-:Y:S01]  /*0180*/  IMAD R17, R2, 0x10, R18 ;  /* 0x0000001002117824 */ /* 0x000fe200078e0212 */
[----:B------:R-:W-:Y:S02]  /*0190*/  ISETP.GE.AND P0, PT, R18, 0x10, PT ;  /* 0x000000101200780c */ /* 0x000fe40003f06270 */
[----:B------:R-:W-:Y:S02]  /*01a0*/  SHF.R.S32.HI R7, RZ, 0x2, R3 ;  /* 0x00000002ff077819 */ /* 0x000fe40000011403 */
[----:B------:R-:W-:Y:S01]  /*01b0*/  ISETP.LT.AND P2, PT, R2, 0x100, !P0 ;  /* 0x000001000200780c */ /* 0x000fe20004741270 */
[----:B--2---:R-:W-:Y:S01]  /*01c0*/  IMAD.WIDE R2, R17, 0x4, R12 ;  /* 0x0000000411027825 */ /* 0x004fe200078e020c */
[----:B------:R-:W-:Y:S01]  /*01d0*/  LOP3.LUT R17, R15, 0x20, R14, 0xfe, !PT ;  /* 0x000000200f117812 */ /* 0x000fe200078efe0e */
[----:B0-----:R-:W-:Y:S01]  /*01e0*/  UPRMT UR4, UR5, 0x654, UR4 ;  /* 0x0000065405047896 */ /* 0x001fe20008000004 */
[----:B------:R-:W-:Y:S01]  /*01f0*/  P2R R26, PR, RZ, 0x4 ;  /* 0x00000004ff1a7803 */ /* 0x000fe20000000000 */
[----:B-----5:R-:W-:Y:S01]  /*0200*/  IMAD.WIDE R6, R7, 0x4, R4 ;  /* 0x0000000407067825 */ /* 0x020fe200078e0204 */
[----:B------:R-:W-:-:S02]  /*0210*/  LEA.HI R21, R21, R17, RZ, 0x2 ;  /* 0x0000001115157211 */ /* 0x000fc400078f10ff */
[C---:B------:R-:W-:Y:S02]  /*0220*/  ISETP.LT.AND P0, PT, R17.reuse, 0x100, !P0 ;  /* 0x000001001100780c */ /* 0x040fe40004701270 */
[----:B------:R0:W2:Y:S01]  /*0230*/  @!P1 LDG.E.EL R0, desc[UR6][R6.64] ;  /* 0x0000000606009981 */ /* 0x0000a2000c2e1900 */
[C---:B------:R-:W-:Y:S02]  /*0240*/  ISETP.GE.AND P1, PT, R17.reuse, 0x100, PT ;  /* 0x000001001100780c */ /* 0x040fe40003f26270 */
[----:B------:R-:W-:Y:S01]  /*0250*/  SHF.R.S32.HI R21, RZ, 0x2, R21 ;  /* 0x00000002ff157819 */ /* 0x000fe20000011415 */
[----:B------:R-:W-:Y:S01]  /*0260*/  IMAD R23, R17, 0x10, R18 ;  /* 0x0000001011177824 */ /* 0x000fe200078e0212 */
[----:B------:R-:W2:Y:S01]  /*0270*/  @P2 LDG.E.EL.128 R8, desc[UR6][R2.64] ;  /* 0x0000000602082981 */ /* 0x000ea2000c2e1d00 */
[----:B------:R-:W-:Y:S02]  /*0280*/  IMAD.MOV.U32 R18, RZ, RZ, RZ ;  /* 0x000000ffff127224 */ /* 0x000fe400078e00ff */
[----:B------:R-:W-:Y:S01]  /*0290*/  IMAD.WIDE R24, R21, 0x4, R4 ;  /* 0x0000000415187825 */ /* 0x000fe200078e0204 */
[----:B------:R-:W-:-:S02]  /*02a0*/  CS2R R4, SRZ ;  /* 0x0000000000047805 */ /* 0x000fc4000001ff00 */
[----:B0-----:R-:W-:Y:S01]  /*02b0*/  CS2R R6, SRZ ;  /* 0x0000000000067805 */ /* 0x001fe2000001ff00 */
[----:B------:R-:W-:Y:S02]  /*02c0*/  IMAD.WIDE R12, R23, 0x4, R12 ;  /* 0x00000004170c7825 */ /* 0x000fe400078e020c */
[----:B------:R0:W3:Y:S04]  /*02d0*/  @!P1 LDG.E.EL R18, desc[UR6][R24.64] ;  /* 0x0000000618129981 */ /* 0x0000e8000c2e1900 */
[----:B------:R-:W3:Y:S01]  /*02e0*/  @P0 LDG.E.EL.128 R4, desc[UR6][R12.64] ;  /* 0x000000060c040981 */ /* 0x000ee2000c2e1d00 */
[----:B------:R-:W1:Y:S01]  /*02f0*/  S2R R21, SR_TID.X ;  /* 0x0000000000157919 */ /* 0x000e620000002100 */
[----:B------:R-:W-:-:S04]  /*0300*/  SHF.R.U32.HI R17, RZ, 0x4, R20 ;  /* 0x00000004ff117819 */ /* 0x000fc80000011614 */
[----:B------:R-:W-:Y:S02]  /*0310*/  SGXT.U32 R17, R17, 0x3 ;  /* 0x000000031111781a */ /* 0x000fe40000000000 */
[----:B------:R-:W-:Y:S02]  /*0320*/  LOP3.LUT R23, R15, 0x3c, R19, 0xf8, !PT ;  /* 0x0000003c0f177812 */ /* 0x000fe400078ef813 */
[----:B------:R-:W-:Y:S01]  /*0330*/  LOP3.LUT R22, R16, R17, RZ, 0xfc, !PT ;  /* 0x0000001110167212 */ /* 0x000fe200078efcff */
[----:B-1----:R-:W-:-:S05]  /*0340*/  IMAD.SHL.U32 R21, R21, 0x100, RZ ;  /* 0x0000010015157824 */ /* 0x002fca00078e00ff */
[----:B------:R-:W-:-:S04]  /*0350*/  LOP3.LUT R21, R21, 0x300, RZ, 0xc0, !PT ;  /* 0x0000030015157812 */ /* 0x000fc800078ec0ff */
[C---:B------:R-:W-:Y:S02]  /*0360*/  LOP3.LUT R14, R21.reuse, R14, RZ, 0xfc, !PT ;  /* 0x0000000e150e7212 */ /* 0x040fe400078efcff */
[C---:B------:R-:W-:Y:S02]  /*0370*/  LOP3.LUT R15, R21.reuse, 0x40, RZ, 0xfc, !PT ;  /* 0x00000040150f7812 */ /* 0x040fe400078efcff */
[C---:B------:R-:W-:Y:S02]  /*0380*/  LOP3.LUT R16, R21.reuse, 0x80, RZ, 0xfc, !PT ;  /* 0x0000008015107812 */ /* 0x040fe400078efcff */
[C---:B------:R-:W-:Y:S02]  /*0390*/  LEA.HI R27, R21.reuse, UR4, RZ, 0x1c ;  /* 0x00000004151b7c11 */ /* 0x040fe4000f8fe0ff */
[----:B------:R-:W-:Y:S02]  /*03a0*/  LOP3.LUT R21, R21, 0xc0, RZ, 0xfc, !PT ;  /* 0x000000c015157812 */ /* 0x000fe400078efcff */
[----:B------:R-:W-:-:S02]  /*03b0*/  LEA.HI R15, R15, UR4, RZ, 0x1c ;  /* 0x000000040f0f7c11 */ /* 0x000fc4000f8fe0ff */
[----:B0-----:R-:W-:Y:S02]  /*03c0*/  LEA.HI R25, R16, UR4, RZ, 0x1c ;  /* 0x0000000410197c11 */ /* 0x001fe4000f8fe0ff */
[----:B------:R-:W-:Y:S01]  /*03d0*/  LEA.HI R21, R21, UR4, RZ, 0x1c ;  /* 0x0000000415157c11 */ /* 0x000fe2000f8fe0ff */
[C---:B------:R-:W-:Y:S02]  /*03e0*/  IMAD.IADD R27, R14.reuse, 0x1, R27 ;  /* 0x000000010e1b7824 */ /* 0x040fe400078e021b */
[C---:B------:R-:W-:Y:S02]  /*03f0*/  IMAD.IADD R28, R14.reuse, 0x1, R15 ;  /* 0x000000010e1c7824 */ /* 0x040fe400078e020f */
[C---:B------:R-:W-:Y:S02]  /*0400*/  IMAD.IADD R25, R14.reuse, 0x1, R25 ;  /* 0x000000010e197824 */ /* 0x040fe400078e0219 */
[----:B------:R-:W-:Y:S02]  /*0410*/  IMAD.IADD R24, R14, 0x1, R21 ;  /* 0x000000010e187824 */ /* 0x000fe400078e0215 */
[----:B------:R-:W-:-:S04]  /*0420*/  IMAD.SHL.U32 R14, R23, 0x10, RZ ;  /* 0x00000010170e7824 */ /* 0x000fc800078e00ff */
[----:B------:R-:W-:Y:S01]  /*0430*/  IMAD R15, R22, 0x4, R14 ;  /* 0x00000004160f7824 */ /* 0x000fe200078e020e */
[----:B------:R-:W-:-:S04]  /*0440*/  P2R R29, PR, RZ, 0x1 ;  /* 0x00000001ff1d7803 */ /* 0x000fc80000000000 */
[----:B------:R-:W-:-:S04]  /*0450*/  IADD3 R16, P0, R15, UR8, RZ ;  /* 0x000000080f107c10 */ /* 0x000fc8000ff1e0ff */
[----:B------:R-:W-:Y:S02]  /*0460*/  LEA.HI.X.SX32 R17, R15, UR9, 0x1, P0 ;  /* 0x000000090f117c11 */ /* 0x000fe400080f0eff */
[----:B------:R-:W-:Y:S02]  /*0470*/  SHF.R.U32.HI R20, RZ, 0x2, R20 ;  /* 0x00000002ff147819 */ /* 0x000fe40000011614 */
[----:B------:R-:W-:Y:S02]  /*0480*/  LOP3.LUT R19, R19, 0x1fc, RZ, 0xc0, !PT ;  /* 0x000001fc13137812 */ /* 0x000fe400078ec0ff */
[----:B------:R-:W-:-:S04]  /*0490*/  LOP3.LUT R20, R20, 0x1c, RZ, 0xc0, !PT ;  /* 0x0000001c14147812 */ /* 0x000fc800078ec0ff */
[----:B------:R-:W-:Y:S02]  /*04a0*/  IADD3 R20, R19, UR4, R20 ;  /* 0x0000000413147c10 */ /* 0x000fe4000fffe014 */
[C---:B--2---:R-:W-:Y:S02]  /*04b0*/  FSETP.GT.AND P1, PT, R0.reuse, -R9, PT ;  /* 0x800000090000720b */ /* 0x044fe40003f24000 */
[C---:B------:R-:W-:Y:S02]  /*04c0*/  FSETP.GT.AND P5, PT, R0.reuse, -R8, PT ;  /* 0x800000080000720b */ /* 0x040fe40003fa4000 */
[C---:B------:R-:W-:Y:S02]  /*04d0*/  FSETP.GT.AND P3, PT, R0.reuse, -R10, PT ;  /* 0x8000000a0000720b */ /* 0x040fe40003f64000 */
[----:B------:R-:W-:Y:S02]  /*04e0*/  SEL R32, RZ, 0x1, !P5 ;  /* 0x00000001ff207807 */ /* 0x000fe40006800000 */
[C---:B------:R-:W-:Y:S01]  /*04f0*/  FSETP.GT.AND P4, PT, R0.reuse, -R11, PT ;  /* 0x8000000b0000720b */ /* 0x040fe20003f84000 */
[----:B------:R-:W-:Y:S01]  /*0500*/  FADD R9, R0, R9 ;  /* 0x0000000900097221 */ /* 0x000fe20000000000 */
[----:B------:R-:W-:-:S02]  /*0510*/  SEL R21, RZ, 0x1, !P1 ;  /* 0x00000001ff157807 */ /* 0x000fc40004800000 */
[C---:B---3--:R-:W-:Y:S01]  /*0520*/  FSETP.GT.AND P0, PT, R18.reuse, -R4, PT ;  /* 0x800000041200720b */ /* 0x048fe20003f04000 */
[----:B------:R0:W-:Y:S01]  /*0530*/  STS.U8 [R27], R32 ;  /* 0x000000201b007388 */ /* 0x0001e20000000000 */
[----:B------:R-:W-:Y:S02]  /*0540*/  SEL R34, RZ, 0x1, !P3 ;  /* 0x00000001ff227807 */ /* 0x000fe40005800000 */
[----:B------:R-:W-:Y:S01]  /*0550*/  SEL R31, RZ, 0x1, !P4 ;  /* 0x00000001ff1f7807 */ /* 0x000fe20006000000 */
[----:B------:R-:W-:Y:S01]  /*0560*/  @!P1 FMUL R9, R9, 0.20000000298023223877 ;  /* 0x3e4ccccd09099820 */ /* 0x000fe20000400000 */
[C---:B------:R-:W-:Y:S01]  /*0570*/  FSETP.GT.AND P2, PT, R18.reuse, -R5, PT ;  /* 0x800000051200720b */ /* 0x040fe20003f44000 */
[----:B------:R-:W-:Y:S01]  /*0580*/  STS.U8 [R28+0x40], R21 ;  /* 0x000040151c007388 */ /* 0x000fe20000000000 */
[----:B------:R-:W-:Y:S02]  /*0590*/  P2R R30, PR, RZ, 0x20 ;  /* 0x00000020ff1e7803 */ /* 0x000fe40000000000 */
[----:B0-----:R-:W-:Y:S01]  /*05a0*/  SEL R32, RZ, 0x1, !P0 ;  /* 0x00000001ff207807 */ /* 0x001fe20004000000 */
[----:B------:R-:W-:Y:S01]  /*05b0*/  STS.U8 [R25+0x80], R34 ;  /* 0x0000802219007388 */ /* 0x000fe20000000000 */
[----:B------:R-:W-:-:S02]  /*05c0*/  FSETP.GT.AND P1, PT, R18, -R6, PT ;  /* 0x800000061200720b */ /* 0x000fc40003f24000 */
[----:B------:R-:W-:Y:S01]  /*05d0*/  FSETP.GT.AND P5, PT, R18, -R7, PT ;  /* 0x800000071200720b */ /* 0x000fe20003fa4000 */
[----:B------:R-:W-:Y:S01]  /*05e0*/  STS.U8 [R24+0xc0], R31 ;  /* 0x0000c01f18007388 */ /* 0x000fe20000000000 */
[----:B------:R-:W-:-:S03]  /*05f0*/  SEL R33, RZ, 0x1, !P2 ;  /* 0x00000001ff217807 */ /* 0x000fc60005000000 */
[----:B------:R0:W-:Y:S04]  /*0600*/  STS.U8 [R27+0x20], R32 ;  /* 0x000020201b007388 */ /* 0x0001e80000000000 */
[----:B------:R-:W-:Y:S01]  /*0610*/  STS.U8 [R28+0x60], R33 ;  /* 0x000060211c007388 */ /* 0x000fe20000000000 */
[----:B0-----:R-:W-:Y:S02]  /*0620*/  SEL R32, RZ, 0x1, !P1 ;  /* 0x00000001ff207807 */ /* 0x001fe40004800000 */
[----:B------:R-:W-:-:S03]  /*0630*/  SEL R27, RZ, 0x1, !P5 ;  /* 0x00000001ff1b7807 */ /* 0x000fc60006800000 */
[----:B------:R0:W-:Y:S04]  /*0640*/  STS.U8 [R25+0xa0], R32 ;  /* 0x0000a02019007388 */ /* 0x0001e80000000000 */
[----:B------:R-:W-:Y:S01]  /*0650*/  STS.U8 [R24+0xe0], R27 ;  /* 0x0000e01b18007388 */ /* 0x000fe20000000000 */
[----:B------:R-:W-:Y:S01]  /*0660*/  BAR.SYNC.DEFER_BLOCKING 0x0 ;  /* 0x0000000000007b1d */ /* 0x000fe20000010000 */
[----:B------:R-:W-:-:S05]  /*0670*/  LOP3.LUT R21, R22, 0x8, RZ, 0xfc, !PT ;  /* 0x0000000816157812 */ /* 0x000fca00078efcff */
[----:B------:R-:W1:Y:S04]  /*0680*/  LDS.U8 R28, [R20] ;  /* 0x00000000141c7984 */ /* 0x000e680000000000 */
[----:B------:R-:W2:Y:S04]  /*0690*/  LDS.U8 R31, [R20+0x1] ;  /* 0x00000100141f7984 */ /* 0x000ea80000000000 */
[----:B------:R-:W3:Y:S04]  /*06a0*/  LDS.U8 R25, [R20+0x2] ;  /* 0x0000020014197984 */ /* 0x000ee80000000000 */
[----:B------:R-:W4:Y:S01]  /*06b0*/  LDS.U8 R33, [R20+0x3] ;  /* 0x0000030014217984 */ /* 0x000f220000000000 */
[----:B------:R-:W-:-:S05]  /*06c0*/  IMAD R15, R21, 0x4, R14 ;  /* 0x00000004150f7824 */ /* 0x000fca00078e020e */
[----:B------:R-:W-:Y:S01]  /*06d0*/  IADD3 R14, P6, R15, UR8, RZ ;  /* 0x000000080f0e7c10 */ /* 0x000fe2000ffde0ff */
[C---:B------:R-:W-:Y:S01]  /*06e0*/  FADD R10, R0.reuse, R10 ;  /* 0x0000000a000a7221 */ /* 0x040fe20000000000 */
[C---:B------:R-:W-:Y:S01]  /*06f0*/  FADD R8, R0.reuse, R8 ;  /* 0x0000000800087221 */ /* 0x040fe20000000000 */
[----:B------:R-:W-:Y:S01]  /*0700*/  FADD R11, R0, R11 ;  /* 0x0000000b000b7221 */ /* 0x000fe20000000000 */
[----:B------:R-:W-:Y:S02]  /*0710*/  LEA.HI.X.SX32 R15, R15, UR9, 0x1, P6 ;  /* 0x000000090f0f7c11 */ /* 0x000fe4000b0f0eff */
[----:B------:R-:W-:Y:S02]  /*0720*/  ISETP.GE.AND P6, PT, R23, 0x100, PT ;  /* 0x000001001700780c */ /* 0x000fe40003fc6270 */
[----:B------:R-:W-:Y:S02]  /*0730*/  LOP3.LUT R0, R19, 0x200, RZ, 0xfc, !PT ;  /* 0x0000020013007812 */ /* 0x000fe400078efcff */
[----:B0-----:R-:W-:-:S02]  /*0740*/  P2R R32, PR, RZ, 0x20 ;  /* 0x00000020ff207803 */ /* 0x001fc40000000000 */
[----:B------:R-:W-:Y:S02]  /*0750*/  ISETP.LT.AND P5, PT, R22, 0x10, !P6 ;  /* 0x000000101600780c */ /* 0x000fe400077a1270 */
[----:B------:R-:W-:Y:S02]  /*0760*/  SHF.R.U32.HI R0, RZ, 0x4, R0 ;  /* 0x00000004ff007819 */ /* 0x000fe40000011600 */
[----:B-1----:R-:W-:Y:S02]  /*0770*/  LOP3.LUT R28, R28, 0x1, RZ, 0xc0, !PT ;  /* 0x000000011c1c7812 */ /* 0x002fe400078ec0ff */
[----:B--2---:R-:W-:Y:S02]  /*0780*/  LOP3.LUT R31, R31, 0x1, RZ, 0xc0, !PT ;  /* 0x000000011f1f7812 */ /* 0x004fe400078ec0ff */
[----:B---3--:R-:W-:Y:S02]  /*0790*/  LOP3.LUT R25, R25, 0x1, RZ, 0xc0, !PT ;  /* 0x0000000119197812 */ /* 0x008fe400078ec0ff */
[----:B----4-:R-:W-:-:S02]  /*07a0*/  LOP3.LUT R34, R33, 0x1, RZ, 0xc0, !PT ;  /* 0x0000000121227812 */ /* 0x010fc400078ec0ff */
[----:B------:R-:W-:Y:S02]  /*07b0*/  PRMT R28, R28, 0x3340, R31 ;  /* 0x000033401c1c7816 */ /* 0x000fe4000000001f */
[----:B------:R-:W-:Y:S02]  /*07c0*/  PRMT R25, R25, 0x3340, R34 ;  /* 0x0000334019197816 */ /* 0x000fe40000000022 */
[----:B------:R-:W-:Y:S02]  /*07d0*/  LOP3.LUT R0, R0, 0x3c, RZ, 0xc0, !PT ;  /* 0x0000003c00007812 */ /* 0x000fe400078ec0ff */
[----:B------:R-:W-:Y:S02]  /*07e0*/  PRMT R25, R28, 0x5410, R25 ;  /* 0x000054101c197816 */ /* 0x000fe40000000019 */
[----:B------:R-:W-:Y:S01]  /*07f0*/  IADD3 R0, R19, UR4, R0 ;  /* 0x0000000413007c10 */ /* 0x000fe2000fffe000 */
[C---:B------:R-:W-:Y:S01]  /*0800*/  FADD R5, R18.reuse, R5 ;  /* 0x0000000512057221 */ /* 0x040fe20000000000 */
[C---:B------:R-:W-:Y:S01]  /*0810*/  FADD R6, R18.reuse, R6 ;  /* 0x0000000612067221 */ /* 0x040fe20000000000 */
[----:B------:R-:W-:Y:S01]  /*0820*/  @P5 STG.E desc[UR6][R16.64], R25 ;  /* 0x0000001910005986 */ /* 0x000fe2000c101906 */
[C---:B------:R-:W-:Y:S01]  /*0830*/  FADD R7, R18.reuse, R7 ;  /* 0x0000000712077221 */ /* 0x040fe20000000000 */
[----:B------:R-:W-:-:S02]  /*0840*/  FADD R4, R18, R4 ;  /* 0x0000000412047221 */ /* 0x000fc40000000000 */
[----:B------:R-:W0:Y:S04]  /*0850*/  LDS.U8 R16, [R0+0x200] ;  /* 0x0002000000107984 */ /* 0x000e280000000000 */
[----:B------:R-:W1:Y:S04]  /*0860*/  LDS.U8 R17, [R0+0x201] ;  /* 0x0002010000117984 */ /* 0x000e680000000000 */
[----:B------:R-:W2:Y:S04]  /*0870*/  LDS.U8 R18, [R0+0x202] ;  /* 0x0002020000127984 */ /* 0x000ea80000000000 */
[----:B------:R-:W3:Y:S01]  /*0880*/  LDS.U8 R19, [R0+0x203] ;  /* 0x0002030000137984 */ /* 0x000ee20000000000 */
[----:B------:R-:W-:-:S02]  /*0890*/  ISETP.LT.AND P6, PT, R21, 0x10, !P6 ;  /* 0x000000101500780c */ /* 0x000fc400077c1270 */
[----:B------:R-:W-:Y:S01]  /*08a0*/  ISETP.NE.AND P5, PT, R30, RZ, PT ;  /* 0x000000ff1e00720c */ /* 0x000fe20003fa5270 */
[----:B------:R-:W-:Y:S01]  /*08b0*/  @!P4 FMUL R11, R11, 0.20000000298023223877 ;  /* 0x3e4ccccd0b0bc820 */ /* 0x000fe20000400000 */
[----:B0-----:R-:W-:Y:S02]  /*08c0*/  LOP3.LUT R16, R16, 0x1, RZ, 0xc0, !PT ;  /* 0x0000000110107812 */ /* 0x001fe400078ec0ff */
[----:B-1----:R-:W-:Y:S02]  /*08d0*/  LOP3.LUT R17, R17, 0x1, RZ, 0xc0, !PT ;  /* 0x0000000111117812 */ /* 0x002fe400078ec0ff */
[----:B--2---:R-:W-:Y:S02]  /*08e0*/  LOP3.LUT R18, R18, 0x1, RZ, 0xc0, !PT ;  /* 0x0000000112127812 */ /* 0x004fe400078ec0ff */
[----:B---3--:R-:W-:Y:S02]  /*08f0*/  LOP3.LUT R19, R19, 0x1, RZ, 0xc0, !PT ;  /* 0x0000000113137812 */ /* 0x008fe400078ec0ff */
[----:B------:R-:W-:-:S02]  /*0900*/  PRMT R17, R16, 0x3340, R17 ;  /* 0x0000334010117816 */ /* 0x000fc40000000011 */
[----:B------:R-:W-:-:S04]  /*0910*/  PRMT R18, R18, 0x3340, R19 ;  /* 0x0000334012127816 */ /* 0x000fc80000000013 */
[----:B------:R-:W-:-:S05]  /*0920*/  PRMT R17, R17, 0x5410, R18 ;  /* 0x0000541011117816 */ /* 0x000fca0000000012 */
[----:B------:R0:W-:Y:S01]  /*0930*/  @P6 STG.E desc[UR6][R14.64], R17 ;  /* 0x000000110e006986 */ /* 0x0001e2000c101906 */
[----:B------:R-:W-:Y:S01]  /*0940*/  @!P3 FMUL R10, R10, 0.20000000298023223877 ;  /* 0x3e4ccccd0a0ab820 */ /* 0x000fe20000400000 */
[----:B------:R-:W-:Y:S01]  /*0950*/  BAR.SYNC.DEFER_BLOCKING 0x0 ;  /* 0x0000000000007b1d */ /* 0x000fe20000010000 */
[----:B------:R-:W-:Y:S01]  /*0960*/  ISETP.NE.AND P4, PT, R26, RZ, PT ;  /* 0x000000ff1a00720c */ /* 0x000fe20003f85270 */
[----:B------:R-:W-:Y:S01]  /*0970*/  @!P5 FMUL R8, R8, 0.20000000298023223877 ;  /* 0x3e4ccccd0808d820 */ /* 0x000fe20000400000 */
[----:B------:R-:W-:Y:S02]  /*0980*/  ISETP.NE.AND P3, PT, R29, RZ, PT ;  /* 0x000000ff1d00720c */ /* 0x000fe40003f65270 */
[----:B------:R-:W-:Y:S01]  /*0990*/  ISETP.NE.AND P5, PT, R32, RZ, PT ;  /* 0x000000ff2000720c */ /* 0x000fe20003fa5270 */
[----:B------:R-:W-:Y:S01]  /*09a0*/  @!P2 FMUL R5, R5, 0.20000000298023223877 ;  /* 0x3e4ccccd0505a820 */ /* 0x000fe20000400000 */
[----:B------:R-:W-:Y:S01]  /*09b0*/  @!P1 FMUL R6, R6, 0.20000000298023223877 ;  /* 0x3e4ccccd06069820 */ /* 0x000fe20000400000 */
[----:B------:R-:W-:-:S10]  /*09c0*/  @!P0 FMUL R4, R4, 0.20000000298023223877 ;  /* 0x3e4ccccd04048820 */ /* 0x000fd40000400000 */
[----:B------:R-:W-:Y:S01]  /*09d0*/  @!P5 FMUL R7, R7, 0.20000000298023223877 ;  /* 0x3e4ccccd0707d820 */ /* 0x000fe20000400000 */
[----:B------:R0:W-:Y:S02]  /*09e0*/  @P4 STG.E.128 desc[UR6][R2.64], R8 ;  /* 0x0000000802004986 */ /* 0x0001e4000c101d06 */
[----:B0-----:R-:W-:Y:S05]  /*09f0*/  @!P3 EXIT ;  /* 0x000000000000b94d */ /* 0x001fea0003800000 */
[----:B------:R-:W-:Y:S01]  /*0a00*/  STG.E.128 desc[UR6][R12.64], R4 ;  /* 0x000000040c007986 */ /* 0x000fe2000c101d06 */
[----:B------:R-:W-:Y:S05]  /*0a10*/  EXIT ;  /* 0x000000000000794d */ /* 0x000fea0003800000 */
.L_x_0:
[----:B------:R-:W-:-:S00]  /*0a20*/  BRA `(.L_x_0) ;  /* 0xfffffffc00fc7947 */ /* 0x000fc0000383ffff */
[----:B------:R-:W-:-:S00]  /*0a30*/  NOP ;  /* 0x0000000000007918 */ /* 0x000fc00000000000 */
        /* <DEDUP_REMOVED lines=12> */
.L_x_1:


//--------------------- .nv.shared.triton_poi_fused_leaky_relu_3 --------------------------
	.section	.nv.shared.triton_poi_fused_leaky_relu_3,"aw",@nobits
	.sectionflags	@""
	.align	16
	.zero		1024


//--------------------- .nv.constant0.triton_poi_fused_leaky_relu_3 --------------------------
	.section	.nv.constant0.triton_poi_fused_leaky_relu_3,"a",@progbits
	.sectionflags	@""
	.align	4
.nv.constant0.triton_poi_fused_leaky_relu_3:
	.zero		560
